//
// Generated by NVIDIA NVVM Compiler
//
// Compiler Build ID: CL-36424714
// Cuda compilation tools, release 13.0, V13.0.88
// Based on NVVM 20.0.0
//

.version 9.0
.target sm_100
.address_size 64

	// .globl	_Z5hellov
.extern .func  (.param .b32 func_retval0) vprintf
(
	.param .b64 vprintf_param_0,
	.param .b64 vprintf_param_1
)
;
.global .align 1 .b8 $str[12] = {116, 104, 114, 101, 97, 100, 32, 37, 100, 92, 110};

.visible .entry _Z5hellov()
{
	.local .align 8 .b8 	__local_depot0[8];
	.reg .b64 	%SP;
	.reg .b64 	%SPL;
	.reg .b32 	%r<4>;
	.reg .b64 	%rd<5>;

	mov.u64 	%SPL, __local_depot0;
	cvta.local.u64 	%SP, %SPL;
	add.u64 	%rd1, %SP, 0;
	add.u64 	%rd2, %SPL, 0;
	mov.u32 	%r1, %tid.x;
	st.local.u32 	[%rd2], %r1;
	mov.u64 	%rd3, $str;
	cvta.global.u64 	%rd4, %rd3;
	{ // callseq 0, 0
	.param .b64 param0;
	st.param.b64 	[param0], %rd4;
	.param .b64 param1;
	st.param.b64 	[param1], %rd1;
	.param .b32 retval0;
	call.uni (retval0), 
	vprintf, 
	(
	param0, 
	param1
	);
	ld.param.b32 	%r2, [retval0];
	} // callseq 0
	ret;

}


// ===== COMPILED SASS (sm_100) =====

	.target	sm_100

	.elftype	@"ET_EXEC"


//--------------------- .note.nv.tkinfo           --------------------------
	.section	.note.nv.tkinfo,"",@"SHT_NOTE"
	.sectionflags	@"SHF_NOTE_NV_TKINFO"
	.tkinfo
        /*0018*/ 	.word	0x00000002
        /*0030*/ 	.string	""
        /*0030*/ 	.string	"ptxas"
        /*0030*/ 	.string	"Cuda compilation tools, release 13.0, V13.0.88"
        /*0030*/ 	.string	"Build cuda_13.0.r13.0/compiler.36424714_0"
        /*0030*/ 	.string	"-arch sm_100 -m 64 "



//--------------------- .note.nv.cuinfo           --------------------------
	.section	.note.nv.cuinfo,"",@"SHT_NOTE"
	.sectionflags	@"SHF_NOTE_NV_CUINFO"
        /*0018*/ 	.short	0x0002
        /*001a*/ 	.short	0x0064
        /*001c*/ 	.short	0x0082
	.zero		2


//--------------------- .nv.info                  --------------------------
	.section	.nv.info,"",@"SHT_CUDA_INFO"
	.align	4


	//----- nvinfo : EIATTR_REGCOUNT
	.align		4
        /*0000*/ 	.byte	0x04, 0x2f
        /*0002*/ 	.short	(.L_2 - .L_1)
	.align		4
.L_1:
        /*0004*/ 	.word	index@(_Z5hellov)
        /*0008*/ 	.word	0x00000018


	//----- nvinfo : EIATTR_FRAME_SIZE
	.align		4
.L_2:
        /*000c*/ 	.byte	0x04, 0x11
        /*000e*/ 	.short	(.L_4 - .L_3)
	.align		4
.L_3:
        /*0010*/ 	.word	index@(_Z5hellov)
        /*0014*/ 	.word	0x00000008


	//----- nvinfo : EIATTR_MIN_STACK_SIZE
	.align		4
.L_4:
        /*0018*/ 	.byte	0x04, 0x12
        /*001a*/ 	.short	(.L_6 - .L_5)
	.align		4
.L_5:
        /*001c*/ 	.word	index@(_Z5hellov)
        /*0020*/ 	.word	0x00000008
.L_6:


//--------------------- .nv.compat                --------------------------
	.section	.nv.compat,"",@"SHT_CUDA_COMPAT_INFO"
	.align	4
        /*0000*/ 	.byte	0x02, 0x09, 0x00, 0x00, 0x02, 0x02, 0x01, 0x00, 0x02, 0x05, 0x05, 0x00, 0x03, 0x07, 0x01, 0x01
        /*0010*/ 	.byte	0x02, 0x03, 0x00, 0x00, 0x02, 0x06, 0x01, 0x00, 0x04, 0x0b, 0x08, 0x00, 0x09, 0x00, 0x00, 0x00
        /*0020*/ 	.byte	0x00, 0x00, 0x00, 0x00


//--------------------- .nv.info._Z5hellov        --------------------------
	.section	.nv.info._Z5hellov,"",@"SHT_CUDA_INFO"
	.sectionflags	@""
	.align	4


	//----- nvinfo : EIATTR_CUDA_API_VERSION
	.align		4
        /*0000*/ 	.byte	0x04, 0x37
        /*0002*/ 	.short	(.L_8 - .L_7)
.L_7:
        /*0004*/ 	.word	0x00000082


	//----- nvinfo : EIATTR_SPARSE_MMA_MASK
	.align		4
.L_8:
        /*0008*/ 	.byte	0x03, 0x50
        /*000a*/ 	.short	0x0000


	//----- nvinfo : EIATTR_MAXREG_COUNT
	.align		4
        /*000c*/ 	.byte	0x03, 0x1b
        /*000e*/ 	.short	0x00ff


	//----- nvinfo : EIATTR_EXTERNS
	.align		4
        /*0010*/ 	.byte	0x04, 0x0f
        /*0012*/ 	.short	(.L_10 - .L_9)


	//   ....[0]....
	.align		4
.L_9:
        /*0014*/ 	.word	index@(vprintf)


	//----- nvinfo : EIATTR_MERCURY_ISA_VERSION
	.align		4
.L_10:
        /*0018*/ 	.byte	0x03, 0x5f
        /*001a*/ 	.short	0x0101


	//----- nvinfo : EIATTR_VRC_CTA_INIT_COUNT
	.align		4
        /*001c*/ 	.byte	0x02, 0x4a
	.zero		1
	.zero		1


	//----- nvinfo : EIATTR_SYSCALL_OFFSETS
	.align		4
        /*0020*/ 	.byte	0x04, 0x46
        /*0022*/ 	.short	(.L_12 - .L_11)


	//   ....[0]....
.L_11:
        /*0024*/ 	.word	0x000000e0


	//----- nvinfo : EIATTR_EXIT_INSTR_OFFSETS
	.align		4
.L_12:
        /*0028*/ 	.byte	0x04, 0x1c
        /*002a*/ 	.short	(.L_14 - .L_13)


	//   ....[0]....
.L_13:
        /*002c*/ 	.word	0x000000f0


	//----- nvinfo : EIATTR_SW_WAR
	.align		4
.L_14:
        /*0030*/ 	.byte	0x04, 0x36
        /*0032*/ 	.short	(.L_16 - .L_15)
.L_15:
        /*0034*/ 	.word	0x00000008
.L_16:


//--------------------- .nv.callgraph             --------------------------
	.section	.nv.callgraph,"",@"SHT_CUDA_CALLGRAPH"
	.align	4
	.sectionentsize	8
	.align		4
        /*0000*/ 	.word	0x00000000
	.align		4
        /*0004*/ 	.word	0xffffffff
	.align		4
        /*0008*/ 	.word	index@(_Z5hellov)
	.align		4
        /*000c*/ 	.word	index@(vprintf)
	.align		4
        /*0010*/ 	.word	0x00000000
	.align		4
        /*0014*/ 	.word	0xfffffffe
	.align		4
        /*0018*/ 	.word	0x00000000
	.align		4
        /*001c*/ 	.word	0xfffffffd
	.align		4
        /*0020*/ 	.word	0x00000000
	.align		4
        /*0024*/ 	.word	0xfffffffc


//--------------------- .nv.constant4             --------------------------
	.section	.nv.constant4,"a",@progbits
	.align	8
	.align		8
.nv.constant4:
        /*0000*/ 	.dword	vprintf
	.align		8
        /*0008*/ 	.dword	$str


//--------------------- .text._Z5hellov           --------------------------
	.section	.text._Z5hellov,"ax",@progbits
	.align	128
        .global         _Z5hellov
        .type           _Z5hellov,@function
        .size           _Z5hellov,(.L_x_2 - _Z5hellov)
        .other          _Z5hellov,@"STO_CUDA_ENTRY STV_DEFAULT"
_Z5hellov:
.text._Z5hellov:
[----:B------:R-:W0:Y:S01]  /*0000*/  LDC R1, c[0x0][0x37c] ;  /* 0x0000df00ff017b82 */ /* 0x000e220000000800 */
[----:B------:R-:W1:Y:S01]  /*0010*/  S2R R8, SR_TID.X ;  /* 0x0000000000087919 */ /* 0x000e620000002100 */
[----:B0-----:R-:W-:Y:S01]  /*0020*/  VIADD R1, R1, 0xfffffff8 ;  /* 0xfffffff801017836 */ /* 0x001fe20000000000 */
[----:B------:R-:W-:Y:S01]  /*0030*/  MOV R0, 0x0 ;  /* 0x0000000000007802 */ /* 0x000fe20000000f00 */
[----:B------:R-:W0:Y:S04]  /*0040*/  LDCU UR4, c[0x0][0x2f8] ;  /* 0x00005f00ff0477ac */ /* 0x000e280008000800 */
[----:B------:R2:W3:Y:S01]  /*0050*/  LDC.64 R2, c[0x4][R0] ;  /* 0x0100000000027b82 */ /* 0x0004e20000000a00 */
[----:B------:R-:W4:Y:S01]  /*0060*/  LDCU.64 UR6, c[0x4][0x8] ;  /* 0x01000100ff0677ac */ /* 0x000f220008000a00 */
[----:B------:R-:W5:Y:S01]  /*0070*/  LDCU UR5, c[0x0][0x2fc] ;  /* 0x00005f80ff0577ac */ /* 0x000f620008000800 */
[----:B0-----:R-:W-:Y:S01]  /*0080*/  IADD3 R6, P0, PT, R1, UR4, RZ ;  /* 0x0000000401067c10 */ /* 0x001fe2000ff1e0ff */
[----:B----4-:R-:W-:Y:S01]  /*0090*/  IMAD.U32 R4, RZ, RZ, UR6 ;  /* 0x00000006ff047e24 */ /* 0x010fe2000f8e00ff */
[----:B------:R-:W-:-:S03]  /*00a0*/  MOV R5, UR7 ;  /* 0x0000000700057c02 */ /* 0x000fc60008000f00 */
[----:B-----5:R-:W-:Y:S01]  /*00b0*/  IMAD.X R7, RZ, RZ, UR5, P0 ;  /* 0x00000005ff077e24 */ /* 0x020fe200080e06ff */
[----:B-1----:R2:W-:Y:S07]  /*00c0*/  STL [R1], R8 ;  /* 0x0000000801007387 */ /* 0x0025ee0000100800 */
[----:B------:R-:W-:-:S07]  /*00d0*/  LEPC R20, `(.L_x_0) ;  /* 0x000000001014794e */ /* 0x000fce0000000000 */
[----:B--23--:R-:W-:Y:S05]  /*00e0*/  CALL.ABS.NOINC R2 ;  /* 0x0000000002007343 */ /* 0x00cfea0003c00000 */
.L_x_0:
[----:B------:R-:W-:Y:S05]  /*00f0*/  EXIT ;  /* 0x000000000000794d */ /* 0x000fea0003800000 */
.L_x_1:
[----:B------:R-:W-:-:S00]  /*0100*/  BRA `(.L_x_1) ;  /* 0xfffffffc00fc7947 */ /* 0x000fc0000383ffff */
[----:B------:R-:W-:-:S00]  /*0110*/  NOP ;  /* 0x0000000000007918 */ /* 0x000fc00000000000 */
        /* <DEDUP_REMOVED lines=14> */
.L_x_2:


//--------------------- .nv.global.init           --------------------------
	.section	.nv.global.init,"aw",@progbits
.nv.global.init:
	.type		$str,@object
	.size		$str,(.L_0 - $str)
$str:
        /*0000*/ 	.byte	0x74, 0x68, 0x72, 0x65, 0x61, 0x64, 0x20, 0x25, 0x64, 0x5c, 0x6e, 0x00
.L_0:


//--------------------- .nv.shared.reserved.0     --------------------------
	.section	.nv.shared.reserved.0,"aw",@nobits
	.weak		__nv_reservedSMEM_offset_0_alias
	.size		__nv_reservedSMEM_offset_0_alias, 0, 64
	.other		__nv_reservedSMEM_offset_0_alias,@"STO_CUDA_RESERVED_SHARED STV_DEFAULT"
__nv_reservedSMEM_offset_0_alias:
	.zero		0
	.zero		64


//--------------------- .nv.constant0._Z5hellov   --------------------------
	.section	.nv.constant0._Z5hellov,"a",@progbits
	.sectionflags	@""
	.align	4
.nv.constant0._Z5hellov:
	.zero		896


//--------------------- SYMBOLS --------------------------

	.type		.nv.reservedSmem.offset0,@object
	.size		.nv.reservedSmem.offset0,0x4
	.type		vprintf,@function
